	.headerflags	@"EF_CUDA_TEXMODE_UNIFIED EF_CUDA_64BIT_ADDRESS EF_CUDA_SM86 EF_CUDA_VIRTUAL_SM(EF_CUDA_SM86)"
	.elftype	@"ET_EXEC"


//--------------------- .nv.info                  --------------------------
	.section	.nv.info,"",@"SHT_CUDA_INFO"
	.align	4


	//----- nvinfo : EIATTR_REGCOUNT
	.align		4
        /*0000*/ 	.byte	0x04, 0x2f
        /*0002*/ 	.short	(.L_8 - .L_7)
	.align		4
.L_7:
        /*0004*/ 	.word	index@(triton__0d1d2d3d45de)
        /*0008*/ 	.word	0x00000028


	//----- nvinfo : EIATTR_MAX_STACK_SIZE
	.align		4
.L_8:
        /*000c*/ 	.byte	0x04, 0x23
        /*000e*/ 	.short	(.L_10 - .L_9)
	.align		4
.L_9:
        /*0010*/ 	.word	index@($__internal_0_$__cuda_sm70_shflsync_bfly)
        /*0014*/ 	.word	0x00000000


	//----- nvinfo : EIATTR_MIN_STACK_SIZE
	.align		4
.L_10:
        /*0018*/ 	.byte	0x04, 0x12
        /*001a*/ 	.short	(.L_12 - .L_11)
	.align		4
.L_11:
        /*001c*/ 	.word	index@($__internal_0_$__cuda_sm70_shflsync_bfly)
        /*0020*/ 	.word	0x00000000


	//----- nvinfo : EIATTR_FRAME_SIZE
	.align		4
.L_12:
        /*0024*/ 	.byte	0x04, 0x11
        /*0026*/ 	.short	(.L_14 - .L_13)
	.align		4
.L_13:
        /*0028*/ 	.word	index@($__internal_0_$__cuda_sm70_shflsync_bfly)
        /*002c*/ 	.word	0x00000000


	//----- nvinfo : EIATTR_MAX_STACK_SIZE
	.align		4
.L_14:
        /*0030*/ 	.byte	0x04, 0x23
        /*0032*/ 	.short	(.L_16 - .L_15)
	.align		4
.L_15:
        /*0034*/ 	.word	index@(triton__0d1d2d3d45de)
        /*0038*/ 	.word	0x00000000


	//----- nvinfo : EIATTR_MIN_STACK_SIZE
	.align		4
.L_16:
        /*003c*/ 	.byte	0x04, 0x12
        /*003e*/ 	.short	(.L_18 - .L_17)
	.align		4
.L_17:
        /*0040*/ 	.word	index@(triton__0d1d2d3d45de)
        /*0044*/ 	.word	0x00000000


	//----- nvinfo : EIATTR_FRAME_SIZE
	.align		4
.L_18:
        /*0048*/ 	.byte	0x04, 0x11
        /*004a*/ 	.short	(.L_20 - .L_19)
	.align		4
.L_19:
        /*004c*/ 	.word	index@(triton__0d1d2d3d45de)
        /*0050*/ 	.word	0x00000000
.L_20:


//--------------------- .nv.info.triton__0d1d2d3d45de --------------------------
	.section	.nv.info.triton__0d1d2d3d45de,"",@"SHT_CUDA_INFO"
	.align	4


	//----- nvinfo : EIATTR_CUDA_API_VERSION
	.align		4
        /*0000*/ 	.byte	0x04, 0x37
        /*0002*/ 	.short	(.L_22 - .L_21)
.L_21:
        /*0004*/ 	.word	0x0000007b


	//----- nvinfo : EIATTR_SW2861232_WAR
	.align		4
.L_22:
        /*0008*/ 	.byte	0x01, 0x35
	.zero		2


	//----- nvinfo : EIATTR_PARAM_CBANK
	.align		4
        /*000c*/ 	.byte	0x04, 0x0a
        /*000e*/ 	.short	(.L_24 - .L_23)
	.align		4
.L_23:
        /*0010*/ 	.word	index@(.nv.constant0.triton__0d1d2d3d45de)
        /*0014*/ 	.short	0x0160
        /*0016*/ 	.short	0x0028


	//----- nvinfo : EIATTR_CBANK_PARAM_SIZE
	.align		4
.L_24:
        /*0018*/ 	.byte	0x03, 0x19
        /*001a*/ 	.short	0x0028


	//----- nvinfo : EIATTR_KPARAM_INFO
	.align		4
        /*001c*/ 	.byte	0x04, 0x17
        /*001e*/ 	.short	(.L_26 - .L_25)
.L_25:
        /*0020*/ 	.word	0x00000000
        /*0024*/ 	.short	0x0005
        /*0026*/ 	.short	0x0024
        /*0028*/ 	.byte	0x00, 0xf0, 0x11, 0x00


	//----- nvinfo : EIATTR_KPARAM_INFO
	.align		4
.L_26:
        /*002c*/ 	.byte	0x04, 0x17
        /*002e*/ 	.short	(.L_28 - .L_27)
.L_27:
        /*0030*/ 	.word	0x00000000
        /*0034*/ 	.short	0x0004
        /*0036*/ 	.short	0x0020
        /*0038*/ 	.byte	0x00, 0xf0, 0x11, 0x00


	//----- nvinfo : EIATTR_KPARAM_INFO
	.align		4
.L_28:
        /*003c*/ 	.byte	0x04, 0x17
        /*003e*/ 	.short	(.L_30 - .L_29)
.L_29:
        /*0040*/ 	.word	0x00000000
        /*0044*/ 	.short	0x0003
        /*0046*/ 	.short	0x0018
        /*0048*/ 	.byte	0x00, 0xf0, 0x21, 0x00


	//----- nvinfo : EIATTR_KPARAM_INFO
	.align		4
.L_30:
        /*004c*/ 	.byte	0x04, 0x17
        /*004e*/ 	.short	(.L_32 - .L_31)
.L_31:
        /*0050*/ 	.word	0x00000000
        /*0054*/ 	.short	0x0002
        /*0056*/ 	.short	0x0010
        /*0058*/ 	.byte	0x00, 0xf0, 0x21, 0x00


	//----- nvinfo : EIATTR_KPARAM_INFO
	.align		4
.L_32:
        /*005c*/ 	.byte	0x04, 0x17
        /*005e*/ 	.short	(.L_34 - .L_33)
.L_33:
        /*0060*/ 	.word	0x00000000
        /*0064*/ 	.short	0x0001
        /*0066*/ 	.short	0x0008
        /*0068*/ 	.byte	0x00, 0xf0, 0x21, 0x00


	//----- nvinfo : EIATTR_KPARAM_INFO
	.align		4
.L_34:
        /*006c*/ 	.byte	0x04, 0x17
        /*006e*/ 	.short	(.L_36 - .L_35)
.L_35:
        /*0070*/ 	.word	0x00000000
        /*0074*/ 	.short	0x0000
        /*0076*/ 	.short	0x0000
        /*0078*/ 	.byte	0x00, 0xf0, 0x21, 0x00


	//----- nvinfo : EIATTR_MAXREG_COUNT
	.align		4
.L_36:
        /*007c*/ 	.byte	0x03, 0x1b
        /*007e*/ 	.short	0x00ff


	//----- nvinfo : EIATTR_EXTERNS
	.align		4
        /*0080*/ 	.byte	0x04, 0x0f
        /*0082*/ 	.short	(.L_38 - .L_37)


	//   ....[0]....
	.align		4
.L_37:
        /*0084*/ 	.word	index@(__assertfail)


	//----- nvinfo : EIATTR_COOP_GROUP_MASK_REGIDS
	.align		4
.L_38:
        /*0088*/ 	.byte	0x04, 0x29
        /*008a*/ 	.short	(.L_40 - .L_39)


	//   ....[0]....
.L_39:
        /*008c*/ 	.word	0xffffffff


	//   ....[1]....
        /*0090*/ 	.word	0xffffffff


	//   ....[2]....
        /*0094*/ 	.word	0xffffffff


	//   ....[3]....
        /*0098*/ 	.word	0xffffffff


	//   ....[4]....
        /*009c*/ 	.word	0xffffffff


	//   ....[5]....
        /*00a0*/ 	.word	0xffffffff


	//   ....[6]....
        /*00a4*/ 	.word	0xffffffff


	//   ....[7]....
        /*00a8*/ 	.word	0xffffffff


	//   ....[8]....
        /*00ac*/ 	.word	0xffffffff


	//   ....[9]....
        /*00b0*/ 	.word	0xffffffff


	//----- nvinfo : EIATTR_COOP_GROUP_INSTR_OFFSETS
	.align		4
.L_40:
        /*00b4*/ 	.byte	0x04, 0x28
        /*00b6*/ 	.short	(.L_42 - .L_41)


	//   ....[0]....
.L_41:
        /*00b8*/ 	.word	0x00001180


	//   ....[1]....
        /*00bc*/ 	.word	0x000011a0


	//   ....[2]....
        /*00c0*/ 	.word	0x000011c0


	//   ....[3]....
        /*00c4*/ 	.word	0x000011e0


	//   ....[4]....
        /*00c8*/ 	.word	0x00001200


	//   ....[5]....
        /*00cc*/ 	.word	0x000017c0


	//   ....[6]....
        /*00d0*/ 	.word	0x00001800


	//   ....[7]....
        /*00d4*/ 	.word	0x00001840


	//   ....[8]....
        /*00d8*/ 	.word	0x00001880


	//   ....[9]....
        /*00dc*/ 	.word	0x000018c0


	//----- nvinfo : EIATTR_EXIT_INSTR_OFFSETS
	.align		4
.L_42:
        /*00e0*/ 	.byte	0x04, 0x1c
        /*00e2*/ 	.short	(.L_44 - .L_43)


	//   ....[0]....
.L_43:
        /*00e4*/ 	.word	0x00001750


	//----- nvinfo : EIATTR_MAX_THREADS
	.align		4
.L_44:
        /*00e8*/ 	.byte	0x04, 0x05
        /*00ea*/ 	.short	(.L_46 - .L_45)
.L_45:
        /*00ec*/ 	.word	0x00000080
        /*00f0*/ 	.word	0x00000001
        /*00f4*/ 	.word	0x00000001


	//----- nvinfo : EIATTR_CRS_STACK_SIZE
	.align		4
.L_46:
        /*00f8*/ 	.byte	0x04, 0x1e
        /*00fa*/ 	.short	(.L_48 - .L_47)
.L_47:
        /*00fc*/ 	.word	0x00000000
.L_48:


//--------------------- .nv.rel.action            --------------------------
	.section	.nv.rel.action,"",@"SHT_CUDA_RELOCINFO"
	.align	8
	.sectionentsize	8
        /*0000*/ 	.byte	0x73, 0x00, 0x00, 0x00, 0x00, 0x00, 0x00, 0x00, 0x00, 0x00, 0x00, 0x11, 0x25, 0x00, 0x05, 0x36


//--------------------- .nv.constant0.triton__0d1d2d3d45de --------------------------
	.section	.nv.constant0.triton__0d1d2d3d45de,"a",@progbits
	.align	4
.nv.constant0.triton__0d1d2d3d45de:
	.zero		392


//--------------------- .text.triton__0d1d2d3d45de --------------------------
	.section	.text.triton__0d1d2d3d45de,"ax",@progbits
	.sectionflags	@"SHF_BARRIERS=1"
	.sectioninfo	@"SHI_REGISTERS=40"
	.align	128
        .global         triton__0d1d2d3d45de
        .type           triton__0d1d2d3d45de,@function
        .size           triton__0d1d2d3d45de,(.L_x_13 - triton__0d1d2d3d45de)
        .other          triton__0d1d2d3d45de,@"STO_CUDA_ENTRY STV_DEFAULT"
triton__0d1d2d3d45de:
.text.triton__0d1d2d3d45de:
[----:B------:R-:W-:-:S02]  /*0000*/  MOV R1, c[0x0][0x28] ;  /* 0x00000a0000017a02 */ /* 0x000fc40000000f00 */
[----:B------:R-:W0:Y:S01]  /*0010*/  S2R R0, SR_CTAID.X ;  /* 0x0000000000007919 */ /* 0x000e220000002500 */
[----:B------:R-:W-:Y:S01]  /*0020*/  MOV R11, 0x8 ;  /* 0x00000008000b7802 */ /* 0x000fe20000000f00 */
[----:B------:R-:W-:Y:S01]  /*0030*/  CS2R R8, SRZ ;  /* 0x0000000000087805 */ /* 0x000fe2000001ff00 */
[----:B------:R-:W-:Y:S01]  /*0040*/  ULDC.64 UR36, c[0x0][0x118] ;  /* 0x0000460000247ab9 */ /* 0x000fe20000000a00 */
[----:B------:R-:W1:Y:S01]  /*0050*/  S2R R10, SR_TID.X ;  /* 0x00000000000a7919 */ /* 0x000e620000002100 */
[----:B0-----:R-:W-:-:S04]  /*0060*/  SHF.L.U32 R3, R0, 0x2, RZ ;  /* 0x0000000200037819 */ /* 0x001fc800000006ff */
[--C-:B-1----:R-:W-:Y:S02]  /*0070*/  LOP3.LUT R0, R3, 0x3, R10.reuse, 0xf8, !PT ;  /* 0x0000000303007812 */ /* 0x102fe400078ef80a */
[----:B------:R-:W-:Y:S02]  /*0080*/  SHF.R.U32.HI R24, RZ, 0x5, R10 ;  /* 0x00000005ff187819 */ /* 0x000fe4000001160a */
[C---:B------:R-:W-:Y:S01]  /*0090*/  ISETP.GE.AND P0, PT, R0.reuse, 0x4, PT ;  /* 0x000000040000780c */ /* 0x040fe20003f06270 */
[----:B------:R-:W-:Y:S01]  /*00a0*/  IMAD.WIDE R4, R0, R11, c[0x0][0x160] ;  /* 0x0000580000047625 */ /* 0x000fe200078e020b */
[----:B------:R-:W-:-:S04]  /*00b0*/  SGXT.U32 R24, R24, 0x2 ;  /* 0x000000021818781a */ /* 0x000fc80000000000 */
[----:B------:R-:W-:-:S04]  /*00c0*/  LOP3.LUT R24, R3, R24, RZ, 0xfc, !PT ;  /* 0x0000001803187212 */ /* 0x000fc800078efcff */
[----:B------:R-:W-:-:S03]  /*00d0*/  ISETP.GE.AND P1, PT, R24, 0x4, PT ;  /* 0x000000041800780c */ /* 0x000fc60003f26270 */
[----:B------:R-:W2:Y:S01]  /*00e0*/  @!P0 LDG.E.EL.64 R8, [R4.64] ;  /* 0x0000002404088981 */ /* 0x000ea2000c2e1b00 */
[----:B------:R-:W-:Y:S01]  /*00f0*/  CS2R R6, SRZ ;  /* 0x0000000000067805 */ /* 0x000fe2000001ff00 */
[----:B------:R-:W-:-:S08]  /*0100*/  IMAD.WIDE R2, R24, R11, c[0x0][0x160] ;  /* 0x0000580018027625 */ /* 0x000fd000078e020b */
[----:B------:R-:W3:Y:S01]  /*0110*/  @!P1 LDG.E.EL.64 R6, [R2.64] ;  /* 0x0000002402069981 */ /* 0x000ee2000c2e1b00 */
[----:B------:R-:W-:Y:S01]  /*0120*/  BSSY B7, `(.L_x_2) ;  /* 0x0000101000077945 */ /* 0x000fe20003800000 */
[----:B--2---:R-:W-:Y:S02]  /*0130*/  IADD3 R11, P1, R8, 0x46600, RZ ;  /* 0x00046600080b7810 */ /* 0x004fe40007f3e0ff */
[----:B------:R-:W-:Y:S02]  /*0140*/  ISETP.GE.AND P0, PT, R9, RZ, PT ;  /* 0x000000ff0900720c */ /* 0x000fe40003f06270 */
[-C--:B------:R-:W-:Y:S02]  /*0150*/  IADD3.X R13, RZ, R9.reuse, RZ, P1, !PT ;  /* 0x00000009ff0d7210 */ /* 0x080fe40000ffe4ff */
[----:B------:R-:W-:Y:S02]  /*0160*/  SEL R8, R11, R8, !P0 ;  /* 0x000000080b087207 */ /* 0x000fe40004000000 */
[----:B------:R-:W-:-:S02]  /*0170*/  SEL R9, R13, R9, !P0 ;  /* 0x000000090d097207 */ /* 0x000fc40004000000 */
[----:B------:R-:W-:Y:S02]  /*0180*/  ISETP.GT.U32.AND P0, PT, R8, 0x465ff, PT ;  /* 0x000465ff0800780c */ /* 0x000fe40003f04070 */
[----:B---3--:R-:W-:Y:S02]  /*0190*/  IADD3 R11, P2, R6, 0x46600, RZ ;  /* 0x00046600060b7810 */ /* 0x008fe40007f5e0ff */
[----:B------:R-:W-:Y:S02]  /*01a0*/  ISETP.GT.U32.AND.EX P0, PT, R9, RZ, PT, P0 ;  /* 0x000000ff0900720c */ /* 0x000fe40003f04100 */
[----:B------:R-:W-:Y:S02]  /*01b0*/  ISETP.GE.AND P1, PT, R7, RZ, PT ;  /* 0x000000ff0700720c */ /* 0x000fe40003f26270 */
[----:B------:R-:W-:Y:S02]  /*01c0*/  ISETP.LT.AND P3, PT, R0, 0x4, P0 ;  /* 0x000000040000780c */ /* 0x000fe40000761270 */
[----:B------:R-:W-:-:S02]  /*01d0*/  IADD3.X R5, RZ, R7, RZ, P2, !PT ;  /* 0x00000007ff057210 */ /* 0x000fc400017fe4ff */
[----:B------:R-:W-:Y:S02]  /*01e0*/  SEL R4, R11, R6, !P1 ;  /* 0x000000060b047207 */ /* 0x000fe40004800000 */
[----:B------:R-:W-:Y:S02]  /*01f0*/  SEL R6, R5, R7, !P1 ;  /* 0x0000000705067207 */ /* 0x000fe40004800000 */
[----:B------:R-:W-:Y:S01]  /*0200*/  P2R R26, PR, RZ, 0x8 ;  /* 0x00000008ff1a7803 */ /* 0x000fe20000000000 */
[----:B------:R-:W-:-:S04]  /*0210*/  IMAD.WIDE.U32 R4, R4, 0x2400, RZ ;  /* 0x0000240004047825 */ /* 0x000fc800078e00ff */
[----:B------:R-:W-:-:S05]  /*0220*/  IMAD R3, R6, 0x2400, RZ ;  /* 0x0000240006037824 */ /* 0x000fca00078e02ff */
[----:B------:R-:W-:Y:S01]  /*0230*/  IADD3 R27, R5, R3, RZ ;  /* 0x00000003051b7210 */ /* 0x000fe20007ffe0ff */
[----:B------:R-:W-:Y:S05]  /*0240*/  @!P3 BRA `(.L_x_3) ;  /* 0x000003d00000b947 */ /* 0x000fea0003800000 */
[----:B------:R-:W-:Y:S01]  /*0250*/  LOP3.LUT R2, R10, 0x1f, RZ, 0xc0, !PT ;  /* 0x0000001f0a027812 */ /* 0x000fe200078ec0ff */
[----:B------:R-:W-:Y:S01]  /*0260*/  BSSY B6, `(.L_x_4) ;  /* 0x000003a000067945 */ /* 0x000fe20003800000 */
[----:B------:R-:W-:Y:S01]  /*0270*/  CS2R R22, SRZ ;  /* 0x0000000000167805 */ /* 0x000fe2000001ff00 */
[----:B------:R-:W-:Y:S02]  /*0280*/  CS2R R18, SRZ ;  /* 0x0000000000127805 */ /* 0x000fe4000001ff00 */
[----:B------:R-:W-:-:S05]  /*0290*/  IMAD.WIDE.U32 R2, R2, 0x10, RZ ;  /* 0x0000001002027825 */ /* 0x000fca00078e00ff */
[----:B------:R-:W-:Y:S02]  /*02a0*/  LOP3.LUT R25, R4, R2, RZ, 0xfc, !PT ;  /* 0x0000000204197212 */ /* 0x000fe400078efcff */
[----:B------:R-:W-:Y:S02]  /*02b0*/  LOP3.LUT R27, R27, R3, RZ, 0xfc, !PT ;  /* 0x000000031b1b7212 */ /* 0x000fe400078efcff */
[----:B------:R-:W-:Y:S02]  /*02c0*/  IADD3 R17, P0, R25, c[0x0][0x168], RZ ;  /* 0x00005a0019117a10 */ /* 0x000fe40007f1e0ff */
[----:B------:R-:W-:Y:S02]  /*02d0*/  MOV R2, 0xffffff80 ;  /* 0xffffff8000027802 */ /* 0x000fe40000000f00 */
[----:B------:R-:W-:-:S02]  /*02e0*/  IADD3.X R16, R27, c[0x0][0x16c], RZ, P0, !PT ;  /* 0x00005b001b107a10 */ /* 0x000fc400007fe4ff */
.L_x_5:
[----:B------:R-:W-:Y:S01]  /*02f0*/  UMOV UR8, 32@lo(assertMessage_0) ;  /* 0x0000000000087882 */ /* 0x000fe20000000000 */
[----:B------:R-:W-:Y:S01]  /*0300*/  MOV R8, 0x373 ;  /* 0x0000037300087802 */ /* 0x000fe20000000f00 */
[----:B------:R-:W-:Y:S01]  /*0310*/  UMOV UR9, 32@hi(assertMessage_0) ;  /* 0x0000000000097882 */ /* 0x000fe20000000000 */
[----:B------:R-:W-:Y:S01]  /*0320*/  MOV R12, 0x1 ;  /* 0x00000001000c7802 */ /* 0x000fe20000000f00 */
[----:B------:R-:W-:Y:S01]  /*0330*/  UMOV UR6, 32@lo(assertFile_0) ;  /* 0x0000000000067882 */ /* 0x000fe20000000000 */
[----:B------:R-:W-:Y:S01]  /*0340*/  MOV R13, RZ ;  /* 0x000000ff000d7202 */ /* 0x000fe20000000f00 */
[----:B------:R-:W-:Y:S01]  /*0350*/  UMOV UR7, 32@hi(assertFile_0) ;  /* 0x0000000000077882 */ /* 0x000fe20000000000 */
[----:B------:R-:W-:Y:S01]  /*0360*/  MOV R4, UR8 ;  /* 0x0000000800047c02 */ /* 0x000fe20008000f00 */
[----:B------:R-:W-:Y:S01]  /*0370*/  UMOV UR4, 32@lo(assertFunc_0) ;  /* 0x0000000000047882 */ /* 0x000fe20000000000 */
[----:B------:R-:W-:Y:S01]  /*0380*/  MOV R5, UR9 ;  /* 0x0000000900057c02 */ /* 0x000fe20008000f00 */
[----:B------:R-:W-:Y:S01]  /*0390*/  UMOV UR5, 32@hi(assertFunc_0) ;  /* 0x0000000000057882 */ /* 0x000fe20000000000 */
[----:B------:R-:W-:-:S02]  /*03a0*/  MOV R6, UR6 ;  /* 0x0000000600067c02 */ /* 0x000fc40008000f00 */
[----:B------:R-:W-:Y:S02]  /*03b0*/  MOV R7, UR7 ;  /* 0x0000000700077c02 */ /* 0x000fe40008000f00 */
[----:B------:R-:W-:Y:S02]  /*03c0*/  MOV R10, UR4 ;  /* 0x00000004000a7c02 */ /* 0x000fe40008000f00 */
[----:B------:R-:W-:Y:S02]  /*03d0*/  MOV R11, UR5 ;  /* 0x00000005000b7c02 */ /* 0x000fe40008000f00 */
[----:B------:R-:W-:Y:S02]  /*03e0*/  MOV R20, 32@lo((triton__0d1d2d3d45de + .L_x_0@srel)) ;  /* 0x0000000000147802 */ /* 0x000fe40000000f00 */
[----:B------:R-:W-:-:S04]  /*03f0*/  MOV R21, 32@hi((triton__0d1d2d3d45de + .L_x_0@srel)) ;  /* 0x0000000000157802 */ /* 0x000fc80000000f00 */
[----:B------:R-:W-:Y:S05]  /*0400*/  CALL.ABS.NOINC `(__assertfail) ;  /* 0x0000000000007943 */ /* 0x000fea0003c00000 */
.L_x_0:
[----:B------:R-:W-:Y:S01]  /*0410*/  ISETP.GE.AND P6, PT, R24, 0x4, PT ;  /* 0x000000041800780c */ /* 0x000fe20003fc6270 */
[----:B------:R-:W-:Y:S01]  /*0420*/  CS2R R4, SRZ ;  /* 0x0000000000047805 */ /* 0x000fe2000001ff00 */
[----:B------:R-:W-:-:S11]  /*0430*/  CS2R R6, SRZ ;  /* 0x0000000000067805 */ /* 0x000fd6000001ff00 */
[----:B------:R-:W-:Y:S02]  /*0440*/  @!P6 MOV R8, R17 ;  /* 0x000000110008e202 */ /* 0x000fe40000000f00 */
[----:B------:R-:W-:-:S05]  /*0450*/  @!P6 MOV R9, R16 ;  /* 0x000000100009e202 */ /* 0x000fca0000000f00 */
[----:B------:R-:W2:Y:S01]  /*0460*/  @!P6 LDG.E.EL.128 R4, [R8.64] ;  /* 0x000000240804e981 */ /* 0x000ea2000c2e1d00 */
[----:B------:R-:W-:Y:S02]  /*0470*/  IADD3 R2, R2, 0x80, RZ ;  /* 0x0000008002027810 */ /* 0x000fe40007ffe0ff */
[----:B------:R-:W-:Y:S02]  /*0480*/  IADD3 R17, P1, R17, 0x200, RZ ;  /* 0x0000020011117810 */ /* 0x000fe40007f3e0ff */
[----:B------:R-:W-:Y:S02]  /*0490*/  ISETP.GE.U32.AND P0, PT, R2, 0x880, PT ;  /* 0x000008800200780c */ /* 0x000fe40003f06070 */
[----:B------:R-:W-:Y:S02]  /*04a0*/  IADD3.X R16, RZ, R16, RZ, P1, !PT ;  /* 0x00000010ff107210 */ /* 0x000fe40000ffe4ff */
[----:B--2---:R-:W-:Y:S02]  /*04b0*/  SEL R7, R7, RZ, !P6 ;  /* 0x000000ff07077207 */ /* 0x004fe40007000000 */
[----:B------:R-:W-:-:S02]  /*04c0*/  SEL R6, R6, RZ, !P6 ;  /* 0x000000ff06067207 */ /* 0x000fc40007000000 */
[----:B------:R-:W-:Y:S01]  /*04d0*/  SEL R5, R5, RZ, !P6 ;  /* 0x000000ff05057207 */ /* 0x000fe20007000000 */
[----:B------:R-:W-:Y:S01]  /*04e0*/  FMUL R7, R7, 48 ;  /* 0x4240000007077820 */ /* 0x000fe20000400000 */
[----:B------:R-:W-:Y:S01]  /*04f0*/  SEL R4, R4, RZ, !P6 ;  /* 0x000000ff04047207 */ /* 0x000fe20007000000 */
[----:B------:R-:W-:Y:S02]  /*0500*/  FMUL R6, R6, 48 ;  /* 0x4240000006067820 */ /* 0x000fe40000400000 */
[----:B------:R-:W-:Y:S01]  /*0510*/  FMUL R5, R5, 48 ;  /* 0x4240000005057820 */ /* 0x000fe20000400000 */
[----:B------:R-:W-:Y:S01]  /*0520*/  FMUL R7, R7, R7 ;  /* 0x0000000707077220 */ /* 0x000fe20000400000 */
[----:B------:R-:W-:Y:S01]  /*0530*/  FMUL R4, R4, 48 ;  /* 0x4240000004047820 */ /* 0x000fe20000400000 */
[----:B------:R-:W-:Y:S01]  /*0540*/  FMUL R6, R6, R6 ;  /* 0x0000000606067220 */ /* 0x000fe20000400000 */
[----:B------:R-:W-:Y:S02]  /*0550*/  FMUL R5, R5, R5 ;  /* 0x0000000505057220 */ /* 0x000fe40000400000 */
[----:B------:R-:W-:Y:S01]  /*0560*/  FMUL R4, R4, R4 ;  /* 0x0000000404047220 */ /* 0x000fe20000400000 */
[----:B------:R-:W-:-:S02]  /*0570*/  FSEL R7, R7, -RZ, !P6 ;  /* 0x800000ff07077208 */ /* 0x000fc40007000000 */
[----:B------:R-:W-:Y:S02]  /*0580*/  FSEL R6, R6, -RZ, !P6 ;  /* 0x800000ff06067208 */ /* 0x000fe40007000000 */
[----:B------:R-:W-:Y:S01]  /*0590*/  FSEL R5, R5, -RZ, !P6 ;  /* 0x800000ff05057208 */ /* 0x000fe20007000000 */
[----:B------:R-:W-:Y:S01]  /*05a0*/  FADD R18, R7, R18 ;  /* 0x0000001207127221 */ /* 0x000fe20000000000 */
[----:B------:R-:W-:Y:S01]  /*05b0*/  FSEL R4, R4, -RZ, !P6 ;  /* 0x800000ff04047208 */ /* 0x000fe20007000000 */
[----:B------:R-:W-:Y:S02]  /*05c0*/  FADD R19, R6, R19 ;  /* 0x0000001306137221 */ /* 0x000fe40000000000 */
[----:B------:R-:W-:Y:S02]  /*05d0*/  FADD R22, R5, R22 ;  /* 0x0000001605167221 */ /* 0x000fe40000000000 */
[----:B------:R-:W-:Y:S01]  /*05e0*/  FADD R23, R4, R23 ;  /* 0x0000001704177221 */ /* 0x000fe20000000000 */
[----:B------:R-:W-:Y:S05]  /*05f0*/  @!P0 BRA `(.L_x_5) ;  /* 0xfffffcf000008947 */ /* 0x000fea000383ffff */
[----:B------:R-:W-:Y:S05]  /*0600*/  BSYNC B6 ;  /* 0x0000000000067941 */ /* 0x000fea0003800000 */
.L_x_4:
[----:B------:R-:W-:Y:S05]  /*0610*/  BRA `(.L_x_6) ;  /* 0x00000b1000007947 */ /* 0x000fea0003800000 */
.L_x_3:
[----:B------:R-:W-:-:S13]  /*0620*/  ISETP.GT.AND P0, PT, R24, 0x3, PT ;  /* 0x000000031800780c */ /* 0x000fda0003f04270 */
[----:B------:R-:W-:Y:S05]  /*0630*/  @P0 BRA `(.L_x_7) ;  /* 0x00000a9000000947 */ /* 0x000fea0003800000 */
[----:B------:R-:W-:-:S05]  /*0640*/  LOP3.LUT R2, R10, 0x1f, RZ, 0xc0, !PT ;  /* 0x0000001f0a027812 */ /* 0x000fca00078ec0ff */
[----:B------:R-:W-:-:S05]  /*0650*/  IMAD.WIDE.U32 R2, R2, 0x10, RZ ;  /* 0x0000001002027825 */ /* 0x000fca00078e00ff */
[----:B------:R-:W-:Y:S02]  /*0660*/  LOP3.LUT R25, R4, R2, RZ, 0xfc, !PT ;  /* 0x0000000204197212 */ /* 0x000fe400078efcff */
[----:B------:R-:W-:Y:S02]  /*0670*/  LOP3.LUT R27, R27, R3, RZ, 0xfc, !PT ;  /* 0x000000031b1b7212 */ /* 0x000fe400078efcff */
[----:B------:R-:W-:-:S04]  /*0680*/  IADD3 R2, P0, R25, c[0x0][0x168], RZ ;  /* 0x00005a0019027a10 */ /* 0x000fc80007f1e0ff */
[----:B------:R-:W-:-:S05]  /*0690*/  IADD3.X R3, R27, c[0x0][0x16c], RZ, P0, !PT ;  /* 0x00005b001b037a10 */ /* 0x000fca00007fe4ff */
[----:B------:R-:W2:Y:S04]  /*06a0*/  LDG.E.EL.128 R8, [R2.64] ;  /* 0x0000002402087981 */ /* 0x000ea8000c2e1d00 */
[----:B------:R-:W3:Y:S04]  /*06b0*/  LDG.E.EL.128 R12, [R2.64+0x200] ;  /* 0x00020024020c7981 */ /* 0x000ee8000c2e1d00 */
[----:B------:R-:W4:Y:S04]  /*06c0*/  LDG.E.EL.128 R16, [R2.64+0x400] ;  /* 0x0004002402107981 */ /* 0x000f28000c2e1d00 */
[----:B------:R-:W5:Y:S04]  /*06d0*/  LDG.E.EL.128 R20, [R2.64+0x600] ;  /* 0x0006002402147981 */ /* 0x000f68000c2e1d00 */
[----:B------:R-:W5:Y:S04]  /*06e0*/  LDG.E.EL.128 R28, [R2.64+0x800] ;  /* 0x00080024021c7981 */ /* 0x000f68000c2e1d00 */
[----:B------:R-:W5:Y:S01]  /*06f0*/  LDG.E.EL.128 R4, [R2.64+0xa00] ;  /* 0x000a002402047981 */ /* 0x000f62000c2e1d00 */
[----:B--2---:R-:W-:Y:S01]  /*0700*/  FMUL R11, R11, 48 ;  /* 0x424000000b0b7820 */ /* 0x004fe20000400000 */
[----:B------:R-:W-:Y:S01]  /*0710*/  FMUL R10, R10, 48 ;  /* 0x424000000a0a7820 */ /* 0x000fe20000400000 */
[----:B------:R-:W-:Y:S01]  /*0720*/  FMUL R0, R8, 48 ;  /* 0x4240000008007820 */ /* 0x000fe20000400000 */
[----:B---3--:R-:W-:Y:S01]  /*0730*/  FMUL R33, R15, 48 ;  /* 0x424000000f217820 */ /* 0x008fe20000400000 */
[----:B------:R-:W-:Y:S01]  /*0740*/  FMUL R34, R14, 48 ;  /* 0x424000000e227820 */ /* 0x000fe20000400000 */
[----:B------:R-:W-:Y:S01]  /*0750*/  FFMA R32, R11, R11, RZ ;  /* 0x0000000b0b207223 */ /* 0x000fe200000000ff */
[----:B------:R-:W-:Y:S01]  /*0760*/  FFMA R15, R10, R10, RZ ;  /* 0x0000000a0a0f7223 */ /* 0x000fe200000000ff */
[----:B------:R-:W-:Y:S01]  /*0770*/  FMUL R14, R9, 48 ;  /* 0x42400000090e7820 */ /* 0x000fe20000400000 */
[----:B------:R-:W-:Y:S01]  /*0780*/  FMUL R13, R13, 48 ;  /* 0x424000000d0d7820 */ /* 0x000fe20000400000 */
[----:B------:R-:W-:Y:S01]  /*0790*/  FFMA R32, R33, R33, R32 ;  /* 0x0000002121207223 */ /* 0x000fe20000000020 */
[----:B------:R-:W-:Y:S01]  /*07a0*/  FFMA R15, R34, R34, R15 ;  /* 0x00000022220f7223 */ /* 0x000fe2000000000f */
[----:B------:R-:W-:Y:S01]  /*07b0*/  FMUL R12, R12, 48 ;  /* 0x424000000c0c7820 */ /* 0x000fe20000400000 */
[----:B------:R-:W-:Y:S01]  /*07c0*/  FFMA R14, R14, R14, RZ ;  /* 0x0000000e0e0e7223 */ /* 0x000fe200000000ff */
[----:B----4-:R-:W-:Y:S01]  /*07d0*/  FMUL R19, R19, 48 ;  /* 0x4240000013137820 */ /* 0x010fe20000400000 */
[----:B------:R-:W2:Y:S01]  /*07e0*/  LDG.E.EL.128 R8, [R2.64+0xc00] ;  /* 0x000c002402087981 */ /* 0x000ea2000c2e1d00 */
[----:B------:R-:W-:Y:S01]  /*07f0*/  FFMA R33, R0, R0, RZ ;  /* 0x0000000000217223 */ /* 0x000fe200000000ff */
[----:B------:R-:W-:Y:S01]  /*0800*/  FMUL R34, R18, 48 ;  /* 0x4240000012227820 */ /* 0x000fe20000400000 */
[----:B------:R-:W-:Y:S01]  /*0810*/  FFMA R32, R19, R19, R32 ;  /* 0x0000001313207223 */ /* 0x000fe20000000020 */
[----:B------:R-:W-:Y:S01]  /*0820*/  FFMA R0, R13, R13, R14 ;  /* 0x0000000d0d007223 */ /* 0x000fe2000000000e */
[----:B------:R-:W-:Y:S01]  /*0830*/  FFMA R18, R12, R12, R33 ;  /* 0x0000000c0c127223 */ /* 0x000fe20000000021 */
[----:B------:R-:W-:Y:S01]  /*0840*/  FFMA R19, R34, R34, R15 ;  /* 0x0000002222137223 */ /* 0x000fe2000000000f */
[----:B------:R-:W-:Y:S01]  /*0850*/  FMUL R33, R17, 48 ;  /* 0x4240000011217820 */ /* 0x000fe20000400000 */
[----:B------:R-:W3:Y:S01]  /*0860*/  LDG.E.EL.128 R12, [R2.64+0xe00] ;  /* 0x000e0024020c7981 */ /* 0x000ee2000c2e1d00 */
[----:B------:R-:W-:Y:S01]  /*0870*/  FMUL R17, R16, 48 ;  /* 0x4240000010117820 */ /* 0x000fe20000400000 */
[----:B-----5:R-:W-:Y:S01]  /*0880*/  FMUL R16, R22, 48 ;  /* 0x4240000016107820 */ /* 0x020fe20000400000 */
[----:B------:R-:W-:Y:S01]  /*0890*/  FMUL R35, R23, 48 ;  /* 0x4240000017237820 */ /* 0x000fe20000400000 */
[----:B------:R-:W-:Y:S01]  /*08a0*/  FFMA R22, R33, R33, R0 ;  /* 0x0000002121167223 */ /* 0x000fe20000000000 */
[----:B------:R-:W-:Y:S01]  /*08b0*/  FFMA R23, R17, R17, R18 ;  /* 0x0000001111177223 */ /* 0x000fe20000000012 */
[----:B------:R-:W-:Y:S01]  /*08c0*/  FFMA R0, R16, R16, R19 ;  /* 0x0000001010007223 */ /* 0x000fe20000000013 */
[----:B------:R-:W-:Y:S01]  /*08d0*/  FFMA R32, R35, R35, R32 ;  /* 0x0000002323207223 */ /* 0x000fe20000000020 */
[----:B------:R-:W4:Y:S01]  /*08e0*/  LDG.E.EL.128 R16, [R2.64+0x1000] ;  /* 0x0010002402107981 */ /* 0x000f22000c2e1d00 */
[----:B------:R-:W-:Y:S01]  /*08f0*/  FMUL R21, R21, 48 ;  /* 0x4240000015157820 */ /* 0x000fe20000400000 */
[----:B------:R-:W-:Y:S01]  /*0900*/  FMUL R20, R20, 48 ;  /* 0x4240000014147820 */ /* 0x000fe20000400000 */
[----:B------:R-:W-:Y:S01]  /*0910*/  FMUL R33, R31, 48 ;  /* 0x424000001f217820 */ /* 0x000fe20000400000 */
[----:B------:R-:W-:Y:S01]  /*0920*/  FMUL R29, R29, 48 ;  /* 0x424000001d1d7820 */ /* 0x000fe20000400000 */
[----:B------:R-:W-:Y:S01]  /*0930*/  FFMA R34, R21, R21, R22 ;  /* 0x0000001515227223 */ /* 0x000fe20000000016 */
[----:B------:R-:W-:Y:S01]  /*0940*/  FFMA R31, R20, R20, R23 ;  /* 0x00000014141f7223 */ /* 0x000fe20000000017 */
[----:B------:R-:W-:Y:S01]  /*0950*/  FFMA R32, R33, R33, R32 ;  /* 0x0000002121207223 */ /* 0x000fe20000000020 */
[----:B------:R-:W-:Y:S01]  /*0960*/  FMUL R33, R30, 48 ;  /* 0x424000001e217820 */ /* 0x000fe20000400000 */
[----:B------:R-:W-:Y:S01]  /*0970*/  FMUL R28, R28, 48 ;  /* 0x424000001c1c7820 */ /* 0x000fe20000400000 */
[----:B------:R-:W5:Y:S01]  /*0980*/  LDG.E.EL.128 R20, [R2.64+0x1200] ;  /* 0x0012002402147981 */ /* 0x000f62000c2e1d00 */
[----:B------:R-:W-:Y:S01]  /*0990*/  FFMA R34, R29, R29, R34 ;  /* 0x0000001d1d227223 */ /* 0x000fe20000000022 */
[----:B------:R-:W-:Y:S01]  /*09a0*/  FFMA R33, R33, R33, R0 ;  /* 0x0000002121217223 */ /* 0x000fe20000000000 */
[----:B------:R-:W-:Y:S01]  /*09b0*/  FFMA R0, R28, R28, R31 ;  /* 0x0000001c1c007223 */ /* 0x000fe2000000001f */
[----:B------:R-:W-:Y:S01]  /*09c0*/  FMUL R6, R6, 48 ;  /* 0x4240000006067820 */ /* 0x000fe20000400000 */
[----:B------:R-:W5:Y:S01]  /*09d0*/  LDG.E.EL.128 R28, [R2.64+0x1400] ;  /* 0x00140024021c7981 */ /* 0x000f62000c2e1d00 */
[----:B------:R-:W-:Y:S01]  /*09e0*/  FMUL R35, R5, 48 ;  /* 0x4240000005237820 */ /* 0x000fe20000400000 */
[----:B------:R-:W-:Y:S01]  /*09f0*/  FMUL R7, R7, 48 ;  /* 0x4240000007077820 */ /* 0x000fe20000400000 */
[----:B------:R-:W-:-:S02]  /*0a00*/  FFMA R5, R6, R6, R33 ;  /* 0x0000000606057223 */ /* 0x000fc40000000021 */
[----:B------:R-:W-:Y:S01]  /*0a10*/  FFMA R6, R35, R35, R34 ;  /* 0x0000002323067223 */ /* 0x000fe20000000022 */
[----:B------:R-:W-:Y:S02]  /*0a20*/  FFMA R7, R7, R7, R32 ;  /* 0x0000000707077223 */ /* 0x000fe40000000020 */
[----:B------:R-:W5:Y:S01]  /*0a30*/  LDG.E.EL.128 R32, [R2.64+0x1600] ;  /* 0x0016002402207981 */ /* 0x000f62000c2e1d00 */
[----:B------:R-:W-:-:S04]  /*0a40*/  FMUL R37, R4, 48 ;  /* 0x4240000004257820 */ /* 0x000fc80000400000 */
[----:B------:R-:W-:Y:S01]  /*0a50*/  FFMA R0, R37, R37, R0 ;  /* 0x0000002525007223 */ /* 0x000fe20000000000 */
[----:B--2---:R-:W-:Y:S01]  /*0a60*/  FMUL R4, R11, 48 ;  /* 0x424000000b047820 */ /* 0x004fe20000400000 */
[----:B------:R-:W-:Y:S01]  /*0a70*/  FMUL R10, R10, 48 ;  /* 0x424000000a0a7820 */ /* 0x000fe20000400000 */
[----:B------:R-:W-:Y:S01]  /*0a80*/  FMUL R11, R9, 48 ;  /* 0x42400000090b7820 */ /* 0x000fe20000400000 */
[----:B------:R-:W-:Y:S01]  /*0a90*/  FMUL R9, R8, 48 ;  /* 0x4240000008097820 */ /* 0x000fe20000400000 */
[----:B------:R-:W-:Y:S01]  /*0aa0*/  FFMA R7, R4, R4, R7 ;  /* 0x0000000404077223 */ /* 0x000fe20000000007 */
[----:B------:R-:W-:Y:S01]  /*0ab0*/  FFMA R5, R10, R10, R5 ;  /* 0x0000000a0a057223 */ /* 0x000fe20000000005 */
[----:B------:R-:W-:Y:S01]  /*0ac0*/  FFMA R6, R11, R11, R6 ;  /* 0x0000000b0b067223 */ /* 0x000fe20000000006 */
[----:B---3--:R-:W-:Y:S01]  /*0ad0*/  FMUL R4, R15, 48 ;  /* 0x424000000f047820 */ /* 0x008fe20000400000 */
[----:B------:R-:W-:Y:S01]  /*0ae0*/  FMUL R14, R14, 48 ;  /* 0x424000000e0e7820 */ /* 0x000fe20000400000 */
[----:B------:R-:W-:Y:S01]  /*0af0*/  FMUL R13, R13, 48 ;  /* 0x424000000d0d7820 */ /* 0x000fe20000400000 */
[----:B------:R-:W-:Y:S01]  /*0b00*/  FFMA R0, R9, R9, R0 ;  /* 0x0000000909007223 */ /* 0x000fe20000000000 */
[----:B------:R-:W-:Y:S01]  /*0b10*/  FFMA R9, R4, R4, R7 ;  /* 0x0000000404097223 */ /* 0x000fe20000000007 */
[----:B------:R-:W-:Y:S01]  /*0b20*/  FFMA R10, R14, R14, R5 ;  /* 0x0000000e0e0a7223 */ /* 0x000fe20000000005 */
[----:B------:R-:W-:Y:S01]  /*0b30*/  FFMA R8, R13, R13, R6 ;  /* 0x0000000d0d087223 */ /* 0x000fe20000000006 */
[----:B------:R-:W-:Y:S01]  /*0b40*/  FMUL R11, R12, 48 ;  /* 0x424000000c0b7820 */ /* 0x000fe20000400000 */
[----:B------:R-:W2:Y:S01]  /*0b50*/  LDG.E.EL.128 R4, [R2.64+0x1800] ;  /* 0x0018002402047981 */ /* 0x000ea2000c2e1d00 */
[----:B----4-:R-:W-:Y:S01]  /*0b60*/  FMUL R12, R19, 48 ;  /* 0x42400000130c7820 */ /* 0x010fe20000400000 */
[----:B------:R-:W-:Y:S01]  /*0b70*/  FMUL R13, R18, 48 ;  /* 0x42400000120d7820 */ /* 0x000fe20000400000 */
[----:B------:R-:W-:Y:S01]  /*0b80*/  FFMA R0, R11, R11, R0 ;  /* 0x0000000b0b007223 */ /* 0x000fe20000000000 */
[----:B------:R-:W-:Y:S01]  /*0b90*/  FMUL R17, R17, 48 ;  /* 0x4240000011117820 */ /* 0x000fe20000400000 */
[----:B------:R-:W-:Y:S01]  /*0ba0*/  FMUL R11, R16, 48 ;  /* 0x42400000100b7820 */ /* 0x000fe20000400000 */
[----:B------:R-:W-:Y:S01]  /*0bb0*/  FFMA R9, R12, R12, R9 ;  /* 0x0000000c0c097223 */ /* 0x000fe20000000009 */
[----:B------:R-:W-:-:S02]  /*0bc0*/  FFMA R10, R13, R13, R10 ;  /* 0x0000000d0d0a7223 */ /* 0x000fc4000000000a */
[----:B------:R-:W3:Y:S01]  /*0bd0*/  LDG.E.EL.128 R12, [R2.64+0x1a00] ;  /* 0x001a0024020c7981 */ /* 0x000ee2000c2e1d00 */
[----:B-----5:R-:W-:Y:S01]  /*0be0*/  FMUL R16, R23, 48 ;  /* 0x4240000017107820 */ /* 0x020fe20000400000 */
[----:B------:R-:W-:Y:S01]  /*0bf0*/  FMUL R19, R22, 48 ;  /* 0x4240000016137820 */ /* 0x000fe20000400000 */
[----:B------:R-:W-:Y:S01]  /*0c00*/  FFMA R37, R17, R17, R8 ;  /* 0x0000001111257223 */ /* 0x000fe20000000008 */
[----:B------:R-:W-:Y:S01]  /*0c10*/  FFMA R0, R11, R11, R0 ;  /* 0x0000000b0b007223 */ /* 0x000fe20000000000 */
[----:B------:R-:W-:Y:S01]  /*0c20*/  FFMA R16, R16, R16, R9 ;  /* 0x0000001010107223 */ /* 0x000fe20000000009 */
[----:B------:R-:W-:Y:S01]  /*0c30*/  FFMA R36, R19, R19, R10 ;  /* 0x0000001313247223 */ /* 0x000fe2000000000a */
[----:B------:R-:W-:Y:S01]  /*0c40*/  FMUL R18, R21, 48 ;  /* 0x4240000015127820 */ /* 0x000fe20000400000 */
[----:B------:R-:W-:Y:S01]  /*0c50*/  FMUL R17, R20, 48 ;  /* 0x4240000014117820 */ /* 0x000fe20000400000 */
[----:B------:R0:W4:Y:S01]  /*0c60*/  LDG.E.EL.128 R8, [R2.64+0x1c00] ;  /* 0x001c002402087981 */ /* 0x000122000c2e1d00 */
[----:B------:R-:W-:Y:S01]  /*0c70*/  FMUL R31, R31, 48 ;  /* 0x424000001f1f7820 */ /* 0x000fe20000400000 */
[----:B------:R-:W-:Y:S01]  /*0c80*/  FFMA R37, R18, R18, R37 ;  /* 0x0000001212257223 */ /* 0x000fe20000000025 */
[----:B------:R-:W-:Y:S01]  /*0c90*/  FFMA R0, R17, R17, R0 ;  /* 0x0000001111007223 */ /* 0x000fe20000000000 */
[----:B------:R-:W-:Y:S01]  /*0ca0*/  FMUL R21, R30, 48 ;  /* 0x424000001e157820 */ /* 0x000fe20000400000 */
[----:B------:R-:W-:Y:S01]  /*0cb0*/  FFMA R31, R31, R31, R16 ;  /* 0x0000001f1f1f7223 */ /* 0x000fe20000000010 */
[----:B------:R-:W-:Y:S01]  /*0cc0*/  FMUL R20, R29, 48 ;  /* 0x424000001d147820 */ /* 0x000fe20000400000 */
[----:B------:R0:W5:Y:S01]  /*0cd0*/  LDG.E.EL.128 R16, [R2.64+0x1e00] ;  /* 0x001e002402107981 */ /* 0x000162000c2e1d00 */
[----:B------:R-:W-:Y:S01]  /*0ce0*/  FMUL R29, R28, 48 ;  /* 0x424000001c1d7820 */ /* 0x000fe20000400000 */
[----:B------:R-:W-:Y:S01]  /*0cf0*/  FMUL R28, R35, 48 ;  /* 0x42400000231c7820 */ /* 0x000fe20000400000 */
[----:B------:R-:W-:Y:S01]  /*0d00*/  FFMA R36, R21, R21, R36 ;  /* 0x0000001515247223 */ /* 0x000fe20000000024 */
[----:B------:R-:W-:-:S02]  /*0d10*/  FFMA R37, R20, R20, R37 ;  /* 0x0000001414257223 */ /* 0x000fc40000000025 */
[----:B------:R0:W5:Y:S01]  /*0d20*/  LDG.E.EL.128 R20, [R2.64+0x2000] ;  /* 0x0020002402147981 */ /* 0x000162000c2e1d00 */
[----:B------:R-:W-:Y:S01]  /*0d30*/  FFMA R0, R29, R29, R0 ;  /* 0x0000001d1d007223 */ /* 0x000fe20000000000 */
[----:B------:R-:W-:Y:S02]  /*0d40*/  FFMA R35, R28, R28, R31 ;  /* 0x0000001c1c237223 */ /* 0x000fe4000000001f */
[----:B------:R0:W5:Y:S01]  /*0d50*/  LDG.E.EL.128 R28, [R2.64+0x2200] ;  /* 0x00220024021c7981 */ /* 0x000162000c2e1d00 */
[----:B------:R-:W-:-:S04]  /*0d60*/  FMUL R34, R34, 48 ;  /* 0x4240000022227820 */ /* 0x000fc80000400000 */
[----:B------:R-:W-:Y:S01]  /*0d70*/  FFMA R36, R34, R34, R36 ;  /* 0x0000002222247223 */ /* 0x000fe20000000024 */
[----:B------:R-:W-:Y:S01]  /*0d80*/  FMUL R34, R33, 48 ;  /* 0x4240000021227820 */ /* 0x000fe20000400000 */
[----:B------:R-:W-:-:S03]  /*0d90*/  FMUL R33, R32, 48 ;  /* 0x4240000020217820 */ /* 0x000fc60000400000 */
[----:B------:R-:W-:Y:S01]  /*0da0*/  FFMA R37, R34, R34, R37 ;  /* 0x0000002222257223 */ /* 0x000fe20000000025 */
        /* <DEDUP_REMOVED lines=8> */
[----:B------:R-:W-:Y:S01]  /*0e30*/  FFMA R0, R5, R5, R0 ;  /* 0x0000000505007223 */ /* 0x000fe20000000000 */
[----:B---3--:R-:W-:Y:S01]  /*0e40*/  FMUL R4, R15, 48 ;  /* 0x424000000f047820 */ /* 0x008fe20000400000 */
[----:B------:R-:W-:Y:S01]  /*0e50*/  FMUL R5, R14, 48 ;  /* 0x424000000e057820 */ /* 0x000fe20000400000 */
[----:B0-----:R-:W-:Y:S01]  /*0e60*/  FMUL R2, R13, 48 ;  /* 0x424000000d027820 */ /* 0x001fe20000400000 */
[----:B------:R-:W-:Y:S01]  /*0e70*/  FMUL R3, R12, 48 ;  /* 0x424000000c037820 */ /* 0x000fe20000400000 */
[----:B------:R-:W-:Y:S01]  /*0e80*/  FFMA R35, R4, R4, R35 ;  /* 0x0000000404237223 */ /* 0x000fe20000000023 */
[----:B------:R-:W-:Y:S01]  /*0e90*/  FFMA R36, R5, R5, R36 ;  /* 0x0000000505247223 */ /* 0x000fe20000000024 */
[----:B------:R-:W-:Y:S01]  /*0ea0*/  FFMA R37, R2, R2, R37 ;  /* 0x0000000202257223 */ /* 0x000fe20000000025 */
[----:B------:R-:W-:Y:S01]  /*0eb0*/  FFMA R0, R3, R3, R0 ;  /* 0x0000000303007223 */ /* 0x000fe20000000000 */
[----:B----4-:R-:W-:Y:S01]  /*0ec0*/  FMUL R4, R11, 48 ;  /* 0x424000000b047820 */ /* 0x010fe20000400000 */
[----:B------:R-:W-:Y:S01]  /*0ed0*/  FMUL R5, R10, 48 ;  /* 0x424000000a057820 */ /* 0x000fe20000400000 */
[----:B------:R-:W-:Y:S01]  /*0ee0*/  FMUL R2, R9, 48 ;  /* 0x4240000009027820 */ /* 0x000fe20000400000 */
[----:B------:R-:W-:Y:S01]  /*0ef0*/  FMUL R3, R8, 48 ;  /* 0x4240000008037820 */ /* 0x000fe20000400000 */
[----:B------:R-:W-:Y:S01]  /*0f00*/  FFMA R35, R4, R4, R35 ;  /* 0x0000000404237223 */ /* 0x000fe20000000023 */
[----:B------:R-:W-:Y:S01]  /*0f10*/  FFMA R36, R5, R5, R36 ;  /* 0x0000000505247223 */ /* 0x000fe20000000024 */
[----:B------:R-:W-:Y:S01]  /*0f20*/  FFMA R37, R2, R2, R37 ;  /* 0x0000000202257223 */ /* 0x000fe20000000025 */
[----:B------:R-:W-:Y:S01]  /*0f30*/  FFMA R0, R3, R3, R0 ;  /* 0x0000000303007223 */ /* 0x000fe20000000000 */
[----:B-----5:R-:W-:Y:S01]  /*0f40*/  FMUL R4, R19, 48 ;  /* 0x4240000013047820 */ /* 0x020fe20000400000 */
[----:B------:R-:W-:Y:S01]  /*0f50*/  FMUL R5, R18, 48 ;  /* 0x4240000012057820 */ /* 0x000fe20000400000 */
[----:B------:R-:W-:Y:S01]  /*0f60*/  FMUL R2, R17, 48 ;  /* 0x4240000011027820 */ /* 0x000fe20000400000 */
[----:B------:R-:W-:Y:S01]  /*0f70*/  FMUL R3, R16, 48 ;  /* 0x4240000010037820 */ /* 0x000fe20000400000 */
[----:B------:R-:W-:Y:S01]  /*0f80*/  FFMA R35, R4, R4, R35 ;  /* 0x0000000404237223 */ /* 0x000fe20000000023 */
[----:B------:R-:W-:Y:S01]  /*0f90*/  FFMA R36, R5, R5, R36 ;  /* 0x0000000505247223 */ /* 0x000fe20000000024 */
[----:B------:R-:W-:Y:S01]  /*0fa0*/  FFMA R37, R2, R2, R37 ;  /* 0x0000000202257223 */ /* 0x000fe20000000025 */
[----:B------:R-:W-:Y:S01]  /*0fb0*/  FFMA R0, R3, R3, R0 ;  /* 0x0000000303007223 */ /* 0x000fe20000000000 */
[----:B------:R-:W-:Y:S01]  /*0fc0*/  FMUL R4, R23, 48 ;  /* 0x4240000017047820 */ /* 0x000fe20000400000 */
        /* <DEDUP_REMOVED lines=15> */
[----:B------:R-:W-:Y:S05]  /*10c0*/  BRA `(.L_x_6) ;  /* 0x0000006000007947 */ /* 0x000fea0003800000 */
.L_x_7:
[----:B------:R-:W-:Y:S01]  /*10d0*/  LOP3.LUT R2, R10, 0x1f, RZ, 0xc0, !PT ;  /* 0x0000001f0a027812 */ /* 0x000fe200078ec0ff */
[----:B------:R-:W-:Y:S01]  /*10e0*/  CS2R R22, SRZ ;  /* 0x0000000000167805 */ /* 0x000fe2000001ff00 */
[----:B------:R-:W-:-:S03]  /*10f0*/  CS2R R18, SRZ ;  /* 0x0000000000127805 */ /* 0x000fc6000001ff00 */
[----:B------:R-:W-:-:S05]  /*1100*/  IMAD.WIDE.U32 R2, R2, 0x10, RZ ;  /* 0x0000001002027825 */ /* 0x000fca00078e00ff */
[----:B------:R-:W-:Y:S02]  /*1110*/  LOP3.LUT R25, R4, R2, RZ, 0xfc, !PT ;  /* 0x0000000204197212 */ /* 0x000fe400078efcff */
[----:B------:R-:W-:-:S02]  /*1120*/  LOP3.LUT R27, R27, R3, RZ, 0xfc, !PT ;  /* 0x000000031b1b7212 */ /* 0x000fc400078efcff */
.L_x_6:
[----:B------:R-:W-:Y:S05]  /*1130*/  BSYNC B7 ;  /* 0x0000000000077941 */ /* 0x000fea0003800000 */
.L_x_2:
[----:B------:R-:W-:-:S04]  /*1140*/  FADD R22, R23, R22 ;  /* 0x0000001617167221 */ /* 0x000fc80000000000 */
[----:B------:R-:W-:-:S04]  /*1150*/  FADD R19, R22, R19 ;  /* 0x0000001316137221 */ /* 0x000fc80000000000 */
[----:B------:R-:W-:Y:S01]  /*1160*/  FADD R19, R19, R18 ;  /* 0x0000001213137221 */ /* 0x000fe20000000000 */
[----:B------:R-:W-:Y:S05]  /*1170*/  BRA.DIV ~URZ, `(.L_x_8) ;  /* 0x000005f27f007947 */ /* 0x000fea000b800000 */
[----:B------:R-:W0:Y:S02]  /*1180*/  SHFL.BFLY PT, R0, R19, 0x10, 0x1f ;  /* 0x0e001f0013007f89 */ /* 0x000e2400000e0000 */
[----:B0-----:R-:W-:-:S05]  /*1190*/  FADD R0, R19, R0 ;  /* 0x0000000013007221 */ /* 0x001fca0000000000 */
[----:B------:R-:W0:Y:S02]  /*11a0*/  SHFL.BFLY PT, R3, R0, 0x8, 0x1f ;  /* 0x0d001f0000037f89 */ /* 0x000e2400000e0000 */
[----:B0-----:R-:W-:-:S05]  /*11b0*/  FADD R3, R0, R3 ;  /* 0x0000000300037221 */ /* 0x001fca0000000000 */
[----:B------:R-:W0:Y:S02]  /*11c0*/  SHFL.BFLY PT, R2, R3, 0x4, 0x1f ;  /* 0x0c801f0003027f89 */ /* 0x000e2400000e0000 */
[----:B0-----:R-:W-:-:S05]  /*11d0*/  FADD R2, R3, R2 ;  /* 0x0000000203027221 */ /* 0x001fca0000000000 */
[----:B------:R-:W0:Y:S02]  /*11e0*/  SHFL.BFLY PT, R5, R2, 0x2, 0x1f ;  /* 0x0c401f0002057f89 */ /* 0x000e2400000e0000 */
[----:B0-----:R-:W-:-:S05]  /*11f0*/  FADD R5, R2, R5 ;  /* 0x0000000502057221 */ /* 0x001fca0000000000 */
[----:B------:R0:W1:Y:S02]  /*1200*/  SHFL.BFLY PT, R4, R5, 0x1, 0x1f ;  /* 0x0c201f0005047f89 */ /* 0x00006400000e0000 */
.L_x_11:
[----:B0-----:R-:W0:Y:S01]  /*1210*/  S2R R0, SR_TID.X ;  /* 0x0000000000007919 */ /* 0x001e220000002100 */
[----:B------:R-:W-:Y:S01]  /*1220*/  MOV R3, 0x39e38e39 ;  /* 0x39e38e3900037802 */ /* 0x000fe20000000f00 */
[----:B-1----:R-:W-:Y:S01]  /*1230*/  FADD R4, R4, R5 ;  /* 0x0000000504047221 */ /* 0x002fe20000000000 */
[----:B------:R-:W-:Y:S01]  /*1240*/  MOV R18, 0x4 ;  /* 0x0000000400127802 */ /* 0x000fe20000000f00 */
[----:B------:R-:W1:Y:S01]  /*1250*/  S2R R2, SR_CTAID.X ;  /* 0x0000000000027919 */ /* 0x000e620000002500 */
[----:B------:R-:W-:Y:S01]  /*1260*/  IADD3 R22, P0, R25, c[0x0][0x168], RZ ;  /* 0x00005a0019167a10 */ /* 0x000fe20007f1e0ff */
[----:B------:R-:W-:-:S04]  /*1270*/  FFMA R4, R4, R3, 9.9999997473787516356e-06 ;  /* 0x3727c5ac04047423 */ /* 0x000fc80000000003 */
[----:B------:R2:W3:Y:S01]  /*1280*/  MUFU.RSQ R16, R4 ;  /* 0x0000000400107308 */ /* 0x0004e20000001400 */
[----:B0-----:R-:W-:Y:S02]  /*1290*/  SHF.R.U32.HI R3, RZ, 0x5, R0 ;  /* 0x00000005ff037819 */ /* 0x001fe40000011600 */
[C---:B------:R-:W-:Y:S02]  /*12a0*/  LOP3.LUT R29, R0.reuse, 0x7f, RZ, 0xc0, !PT ;  /* 0x0000007f001d7812 */ /* 0x040fe400078ec0ff */
[----:B------:R-:W-:Y:S02]  /*12b0*/  SHF.L.U32 R28, R0, 0x2, RZ ;  /* 0x00000002001c7819 */ /* 0x000fe400000006ff */
[----:B------:R-:W-:Y:S01]  /*12c0*/  SGXT.U32 R3, R3, 0x2 ;  /* 0x000000020303781a */ /* 0x000fe20000000000 */
[----:B------:R-:W-:Y:S01]  /*12d0*/  IMAD.WIDE.U32 R18, R29, R18, c[0x0][0x170] ;  /* 0x00005c001d127625 */ /* 0x000fe200078e0012 */
[----:B------:R-:W-:Y:S02]  /*12e0*/  LOP3.LUT R28, R28, 0x7c, RZ, 0xc0, !PT ;  /* 0x0000007c1c1c7812 */ /* 0x000fe400078ec0ff */
[----:B-1----:R-:W-:-:S02]  /*12f0*/  LEA R3, R2, R3, 0x2 ;  /* 0x0000000302037211 */ /* 0x002fc400078e10ff */
[----:B------:R-:W-:Y:S02]  /*1300*/  MOV R17, R19 ;  /* 0x0000001300117202 */ /* 0x000fe40000000f00 */
[----:B------:R-:W-:Y:S01]  /*1310*/  MOV R2, 0xffffff80 ;  /* 0xffffff8000027802 */ /* 0x000fe20000000f00 */
[----:B------:R-:W-:Y:S01]  /*1320*/  IMAD R25, R3, 0x900, R28 ;  /* 0x0000090003197824 */ /* 0x000fe200078e021c */
[----:B--23--:R-:W-:-:S02]  /*1330*/  IADD3.X R19, R27, c[0x0][0x16c], RZ, P0, !PT ;  /* 0x00005b001b137a10 */ /* 0x00cfc400007fe4ff */
.L_x_10:
[----:B0-----:R-:W-:Y:S02]  /*1340*/  MOV R4, R18 ;  /* 0x0000001200047202 */ /* 0x001fe40000000f00 */
[----:B------:R-:W-:Y:S02]  /*1350*/  MOV R5, R17 ;  /* 0x0000001100057202 */ /* 0x000fe40000000f00 */
[----:B------:R-:W-:-:S03]  /*1360*/  ISETP.NE.AND P0, PT, R26, RZ, PT ;  /* 0x000000ff1a00720c */ /* 0x000fc60003f05270 */
[----:B------:R0:W5:Y:S01]  /*1370*/  LDG.E.EL R23, [R4.64] ;  /* 0x0000002404177981 */ /* 0x000162000c2e1900 */
[----:B------:R-:W-:Y:S09]  /*1380*/  BSSY B6, `(.L_x_9) ;  /* 0x0000014000067945 */ /* 0x000ff20003800000 */
[----:B------:R-:W-:Y:S05]  /*1390*/  @!P0 BRA `(.L_x_1) ;  /* 0x0000012000008947 */ /* 0x000fea0003800000 */
[----:B0-----:R-:W-:Y:S01]  /*13a0*/  UMOV UR8, 32@lo(assertMessage_1) ;  /* 0x0000000000087882 */ /* 0x001fe20000000000 */
[----:B------:R-:W-:Y:S01]  /*13b0*/  MOV R8, 0x373 ;  /* 0x0000037300087802 */ /* 0x000fe20000000f00 */
[----:B------:R-:W-:Y:S01]  /*13c0*/  UMOV UR9, 32@hi(assertMessage_1) ;  /* 0x0000000000097882 */ /* 0x000fe20000000000 */
[----:B------:R-:W-:Y:S01]  /*13d0*/  MOV R12, 0x1 ;  /* 0x00000001000c7802 */ /* 0x000fe20000000f00 */
[----:B------:R-:W-:Y:S01]  /*13e0*/  UMOV UR6, 32@lo(assertFile_1) ;  /* 0x0000000000067882 */ /* 0x000fe20000000000 */
[----:B------:R-:W-:Y:S01]  /*13f0*/  MOV R13, RZ ;  /* 0x000000ff000d7202 */ /* 0x000fe20000000f00 */
[----:B------:R-:W-:Y:S01]  /*1400*/  UMOV UR7, 32@hi(assertFile_1) ;  /* 0x0000000000077882 */ /* 0x000fe20000000000 */
[----:B------:R-:W-:Y:S01]  /*1410*/  MOV R4, UR8 ;  /* 0x0000000800047c02 */ /* 0x000fe20008000f00 */
[----:B------:R-:W-:Y:S01]  /*1420*/  UMOV UR4, 32@lo(assertFunc_1) ;  /* 0x0000000000047882 */ /* 0x000fe20000000000 */
[----:B------:R-:W-:Y:S01]  /*1430*/  MOV R5, UR9 ;  /* 0x0000000900057c02 */ /* 0x000fe20008000f00 */
[----:B------:R-:W-:Y:S01]  /*1440*/  UMOV UR5, 32@hi(assertFunc_1) ;  /* 0x0000000000057882 */ /* 0x000fe20000000000 */
[----:B------:R-:W-:-:S02]  /*1450*/  MOV R6, UR6 ;  /* 0x0000000600067c02 */ /* 0x000fc40008000f00 */
[----:B------:R-:W-:Y:S02]  /*1460*/  MOV R7, UR7 ;  /* 0x0000000700077c02 */ /* 0x000fe40008000f00 */
[----:B------:R-:W-:Y:S02]  /*1470*/  MOV R10, UR4 ;  /* 0x00000004000a7c02 */ /* 0x000fe40008000f00 */
[----:B------:R-:W-:Y:S02]  /*1480*/  MOV R11, UR5 ;  /* 0x00000005000b7c02 */ /* 0x000fe40008000f00 */
[----:B------:R-:W-:Y:S02]  /*1490*/  MOV R20, 32@lo((triton__0d1d2d3d45de + .L_x_1@srel)) ;  /* 0x0000000000147802 */ /* 0x000fe40000000f00 */
[----:B------:R-:W-:-:S04]  /*14a0*/  MOV R21, 32@hi((triton__0d1d2d3d45de + .L_x_1@srel)) ;  /* 0x0000000000157802 */ /* 0x000fc80000000f00 */
[----:B-----5:R-:W-:Y:S05]  /*14b0*/  CALL.ABS.NOINC `(__assertfail) ;  /* 0x0000000000007943 */ /* 0x020fea0003c00000 */
.L_x_1:
[----:B0-----:R-:W-:Y:S05]  /*14c0*/  BSYNC B6 ;  /* 0x0000000000067941 */ /* 0x001fea0003800000 */
.L_x_9:
[----:B------:R-:W-:Y:S01]  /*14d0*/  ISETP.GE.AND P6, PT, R24, 0x4, PT ;  /* 0x000000041800780c */ /* 0x000fe20003fc6270 */
[----:B------:R-:W-:Y:S01]  /*14e0*/  CS2R R4, SRZ ;  /* 0x0000000000047805 */ /* 0x000fe2000001ff00 */
[----:B------:R-:W-:-:S11]  /*14f0*/  CS2R R6, SRZ ;  /* 0x0000000000067805 */ /* 0x000fd6000001ff00 */
[----:B------:R-:W-:Y:S02]  /*1500*/  @!P6 MOV R12, R22 ;  /* 0x00000016000ce202 */ /* 0x000fe40000000f00 */
[----:B------:R-:W-:-:S05]  /*1510*/  @!P6 MOV R13, R19 ;  /* 0x00000013000de202 */ /* 0x000fca0000000f00 */
[----:B------:R-:W2:Y:S01]  /*1520*/  @!P6 LDG.E.EF.128 R4, [R12.64] ;  /* 0x000000240c04e981 */ /* 0x000ea2000c0e1d00 */
[----:B-----5:R-:W-:Y:S01]  /*1530*/  FADD R0, R23, 1 ;  /* 0x3f80000017007421 */ /* 0x020fe20000000000 */
[----:B------:R-:W-:Y:S01]  /*1540*/  WARPSYNC 0xffffffff ;  /* 0xffffffff00007948 */ /* 0x000fe20003800000 */
[----:B------:R-:W-:Y:S01]  /*1550*/  IADD3 R2, R2, 0x80, RZ ;  /* 0x0000008002027810 */ /* 0x000fe20007ffe0ff */
[----:B------:R-:W-:Y:S06]  /*1560*/  BAR.SYNC 0x0 ;  /* 0x0000000000007b1d */ /* 0x000fec0000000000 */
[----:B------:R-:W-:Y:S04]  /*1570*/  STS [R29.X4], R0 ;  /* 0x000000001d007388 */ /* 0x000fe80000004800 */
[----:B------:R-:W-:Y:S06]  /*1580*/  BAR.SYNC 0x0 ;  /* 0x0000000000007b1d */ /* 0x000fec0000000000 */
[----:B------:R-:W0:Y:S01]  /*1590*/  LDS.128 R8, [R28.X4] ;  /* 0x000000001c087984 */ /* 0x000e220000004c00 */
[----:B------:R-:W-:-:S02]  /*15a0*/  ISETP.GE.U32.AND P0, PT, R2, 0x880, PT ;  /* 0x000008800200780c */ /* 0x000fc40003f06070 */
[----:B------:R-:W-:Y:S02]  /*15b0*/  IADD3 R18, P1, R18, 0x200, RZ ;  /* 0x0000020012127810 */ /* 0x000fe40007f3e0ff */
[----:B------:R-:W-:Y:S02]  /*15c0*/  IADD3 R22, P2, R22, 0x200, RZ ;  /* 0x0000020016167810 */ /* 0x000fe40007f5e0ff */
[----:B------:R-:W-:Y:S02]  /*15d0*/  IADD3.X R17, RZ, R17, RZ, P1, !PT ;  /* 0x00000011ff117210 */ /* 0x000fe40000ffe4ff */
[----:B------:R-:W-:Y:S02]  /*15e0*/  IADD3.X R19, RZ, R19, RZ, P2, !PT ;  /* 0x00000013ff137210 */ /* 0x000fe400017fe4ff */
[----:B--2---:R-:W-:Y:S02]  /*15f0*/  SEL R4, R4, RZ, !P6 ;  /* 0x000000ff04047207 */ /* 0x004fe40007000000 */
[----:B------:R-:W-:-:S02]  /*1600*/  SEL R5, R5, RZ, !P6 ;  /* 0x000000ff05057207 */ /* 0x000fc40007000000 */
[----:B------:R-:W-:Y:S01]  /*1610*/  SEL R6, R6, RZ, !P6 ;  /* 0x000000ff06067207 */ /* 0x000fe20007000000 */
[----:B------:R-:W-:Y:S01]  /*1620*/  FMUL R3, R4, 48 ;  /* 0x4240000004037820 */ /* 0x000fe20000400000 */
[----:B------:R-:W-:Y:S01]  /*1630*/  SEL R7, R7, RZ, !P6 ;  /* 0x000000ff07077207 */ /* 0x000fe20007000000 */
[----:B------:R-:W-:Y:S01]  /*1640*/  FMUL R5, R5, 48 ;  /* 0x4240000005057820 */ /* 0x000fe20000400000 */
[----:B------:R-:W-:Y:S01]  /*1650*/  IADD3 R4, R25, R2, RZ ;  /* 0x0000000219047210 */ /* 0x000fe20007ffe0ff */
[----:B------:R-:W-:Y:S01]  /*1660*/  FMUL R13, R16, R3 ;  /* 0x00000003100d7220 */ /* 0x000fe20000400000 */
[----:B------:R-:W-:Y:S01]  /*1670*/  FMUL R3, R6, 48 ;  /* 0x4240000006037820 */ /* 0x000fe20000400000 */
[C---:B------:R-:W-:Y:S01]  /*1680*/  FMUL R0, R16.reuse, R5 ;  /* 0x0000000510007220 */ /* 0x040fe20000400000 */
[----:B------:R-:W-:Y:S01]  /*1690*/  FMUL R7, R7, 48 ;  /* 0x4240000007077820 */ /* 0x000fe20000400000 */
[----:B0-----:R-:W-:Y:S01]  /*16a0*/  FMUL R8, R13, R8 ;  /* 0x000000080d087220 */ /* 0x001fe20000400000 */
[----:B------:R-:W-:Y:S01]  /*16b0*/  FMUL R3, R16, R3 ;  /* 0x0000000310037220 */ /* 0x000fe20000400000 */
[----:B------:R-:W-:Y:S01]  /*16c0*/  FMUL R9, R0, R9 ;  /* 0x0000000900097220 */ /* 0x000fe20000400000 */
[----:B------:R-:W-:Y:S01]  /*16d0*/  FMUL R0, R16, R7 ;  /* 0x0000000710007220 */ /* 0x000fe20000400000 */
[----:B------:R-:W-:Y:S01]  /*16e0*/  MOV R5, 0x2 ;  /* 0x0000000200057802 */ /* 0x000fe20000000f00 */
[----:B------:R-:W-:-:S02]  /*16f0*/  FMUL R3, R3, R10 ;  /* 0x0000000a03037220 */ /* 0x000fc40000400000 */
[----:B------:R-:W-:Y:S01]  /*1700*/  FMUL R0, R0, R11 ;  /* 0x0000000b00007220 */ /* 0x000fe20000400000 */
[----:B------:R-:W-:Y:S01]  /*1710*/  F2FP.BF16.PACK_AB R8, R9, R8 ;  /* 0x000000080908723e */ /* 0x000fe200000010ff */
[----:B------:R-:W-:-:S03]  /*1720*/  IMAD.WIDE R4, R4, R5, c[0x0][0x178] ;  /* 0x00005e0004047625 */ /* 0x000fc600078e0205 */
[----:B------:R-:W-:-:S05]  /*1730*/  F2FP.BF16.PACK_AB R9, R0, R3 ;  /* 0x000000030009723e */ /* 0x000fca00000010ff */
[----:B------:R0:W-:Y:S01]  /*1740*/  @!P6 STG.E.64 [R4.64], R8 ;  /* 0x000000080400e986 */ /* 0x0001e2000c101b24 */
[----:B------:R-:W-:Y:S05]  /*1750*/  @P0 EXIT ;  /* 0x000000000000094d */ /* 0x000fea0003800000 */
[----:B------:R-:W-:Y:S05]  /*1760*/  BRA `(.L_x_10) ;  /* 0xfffffbd000007947 */ /* 0x000fea000383ffff */
.L_x_8:
[----:B------:R-:W-:Y:S02]  /*1770*/  MOV R5, R19 ;  /* 0x0000001300057202 */ /* 0x000fe40000000f00 */
[----:B------:R-:W-:Y:S02]  /*1780*/  MOV R4, 0x10 ;  /* 0x0000001000047802 */ /* 0x000fe40000000f00 */
[----:B------:R-:W-:Y:S02]  /*1790*/  MOV R0, 0x1f ;  /* 0x0000001f00007802 */ /* 0x000fe40000000f00 */
[----:B------:R-:W-:Y:S02]  /*17a0*/  MOV R7, 0xffffffff ;  /* 0xffffffff00077802 */ /* 0x000fe40000000f00 */
[----:B------:R-:W-:-:S02]  /*17b0*/  MOV R2, 0x17d0 ;  /* 0x000017d000027802 */ /* 0x000fc40000000f00 */
[----:B------:R-:W-:Y:S05]  /*17c0*/  CALL.REL.NOINC `($__internal_0_$__cuda_sm70_shflsync_bfly) ;  /* 0x0000011000007944 */ /* 0x000fea0003c00000 */
[----:B01----:R-:W-:Y:S01]  /*17d0*/  FADD R5, R19, R4 ;  /* 0x0000000413057221 */ /* 0x003fe20000000000 */
[----:B------:R-:W-:-:S02]  /*17e0*/  MOV R4, 0x8 ;  /* 0x0000000800047802 */ /* 0x000fc40000000f00 */
[----:B------:R-:W-:-:S02]  /*17f0*/  MOV R2, 0x1810 ;  /* 0x0000181000027802 */ /* 0x000fc40000000f00 */
[----:B------:R-:W-:Y:S05]  /*1800*/  CALL.REL.NOINC `($__internal_0_$__cuda_sm70_shflsync_bfly) ;  /* 0x000000d000007944 */ /* 0x000fea0003c00000 */
[----:B01----:R-:W-:Y:S01]  /*1810*/  FADD R5, R5, R4 ;  /* 0x0000000405057221 */ /* 0x003fe20000000000 */
[----:B------:R-:W-:Y:S02]  /*1820*/  MOV R4, 0x4 ;  /* 0x0000000400047802 */ /* 0x000fe40000000f00 */
        /* <DEDUP_REMOVED lines=10> */
[----:B------:R-:W-:Y:S05]  /*18d0*/  BRA `(.L_x_11) ;  /* 0xfffff93000007947 */ /* 0x000fea000383ffff */
        .weak           $__internal_0_$__cuda_sm70_shflsync_bfly
        .type           $__internal_0_$__cuda_sm70_shflsync_bfly,@function
        .size           $__internal_0_$__cuda_sm70_shflsync_bfly,(.L_x_13 - $__internal_0_$__cuda_sm70_shflsync_bfly)
$__internal_0_$__cuda_sm70_shflsync_bfly:
[----:B------:R-:W-:Y:S01]  /*18e0*/  MOV R3, 0x0 ;  /* 0x0000000000037802 */ /* 0x000fe20000000f00 */
[----:B------:R-:W-:Y:S04]  /*18f0*/  WARPSYNC R7 ;  /* 0x0000000700007348 */ /* 0x000fe80003800000 */
[----:B------:R0:W1:Y:S01]  /*1900*/  SHFL.BFLY PT, R4, R5, R4, R0 ;  /* 0x0c00000405047389 */ /* 0x00006200000e0000 */
[----:B------:R-:W-:Y:S05]  /*1910*/  RET.REL.NODEC R2 `(triton__0d1d2d3d45de) ;  /* 0xffffe6e002007950 */ /* 0x000fea0003c3ffff */
.L_x_12:
[----:B------:R-:W-:-:S00]  /*1920*/  BRA `(.L_x_12) ;  /* 0xfffffff000007947 */ /* 0x000fc0000383ffff */
[----:B------:R-:W-:-:S00]  /*1930*/  NOP ;  /* 0x0000000000007918 */ /* 0x000fc00000000000 */
        /* <DEDUP_REMOVED lines=12> */
.L_x_13:


//--------------------- .nv.global.init           --------------------------
	.section	.nv.global.init,"aw",@progbits
.nv.global.init:
	.type		_$_str,@object
	.size		_$_str,(assertFunc_1 - _$_str)
_$_str:
        /*0000*/ 	.byte	0x5f, 0x5f, 0x43, 0x55, 0x44, 0x41, 0x5f, 0x46, 0x54, 0x5a, 0x00
	.type		assertFunc_1,@object
	.size		assertFunc_1,(assertFunc_0 - assertFunc_1)
assertFunc_1:
        /*000b*/ 	.byte	0x5f, 0x63, 0x61, 0x6c, 0x6c, 0x5f, 0x77, 0x69, 0x74, 0x68, 0x5f, 0x66, 0x72, 0x61, 0x6d, 0x65
        /*001b*/ 	.byte	0x73, 0x5f, 0x72, 0x65, 0x6d, 0x6f, 0x76, 0x65, 0x64
	.type		assertFunc_0,@object
	.size		assertFunc_0,(assertFile_0 - assertFunc_0)
assertFunc_0:
        /*0024*/ 	.byte	0x5f, 0x63, 0x61, 0x6c, 0x6c, 0x5f, 0x77, 0x69, 0x74, 0x68, 0x5f, 0x66, 0x72, 0x61, 0x6d, 0x65
        /*0034*/ 	.byte	0x73, 0x5f, 0x72, 0x65, 0x6d, 0x6f, 0x76, 0x65, 0x64
	.type		assertFile_0,@object
	.size		assertFile_0,(assertFile_1 - assertFile_0)
assertFile_0:
        /*003d*/ 	.byte	0x3c, 0x66, 0x72, 0x6f, 0x7a, 0x65, 0x6e, 0x20, 0x69, 0x6d, 0x70, 0x6f, 0x72, 0x74, 0x6c, 0x69
        /*004d*/ 	.byte	0x62, 0x2e, 0x5f, 0x62, 0x6f, 0x6f, 0x74, 0x73, 0x74, 0x72, 0x61, 0x70, 0x5f, 0x65, 0x78, 0x74
        /*005d*/ 	.byte	0x65, 0x72, 0x6e, 0x61, 0x6c, 0x3e
	.type		assertFile_1,@object
	.size		assertFile_1,(assertMessage_0 - assertFile_1)
assertFile_1:
        /*0063*/ 	.byte	0x3c, 0x66, 0x72, 0x6f, 0x7a, 0x65, 0x6e, 0x20, 0x69, 0x6d, 0x70, 0x6f, 0x72, 0x74, 0x6c, 0x69
        /*0073*/ 	.byte	0x62, 0x2e, 0x5f, 0x62, 0x6f, 0x6f, 0x74, 0x73, 0x74, 0x72, 0x61, 0x70, 0x5f, 0x65, 0x78, 0x74
        /*0083*/ 	.byte	0x65, 0x72, 0x6e, 0x61, 0x6c, 0x3e
	.type		assertMessage_0,@object
	.size		assertMessage_0,(assertMessage_1 - assertMessage_0)
assertMessage_0:
        /*0089*/ 	.byte	0x69, 0x6e, 0x64, 0x65, 0x78, 0x20, 0x6f, 0x75, 0x74, 0x20, 0x6f, 0x66, 0x20, 0x62, 0x6f, 0x75
        /*0099*/ 	.byte	0x6e, 0x64, 0x73, 0x3a, 0x20, 0x30, 0x20, 0x3c, 0x3d, 0x20, 0x74, 0x6d, 0x70, 0x33, 0x20, 0x3c
        /*00a9*/ 	.byte	0x20, 0x32, 0x38, 0x38, 0x32, 0x35, 0x36
	.type		assertMessage_1,@object
	.size		assertMessage_1,(.L_2 - assertMessage_1)
assertMessage_1:
        /*00b0*/ 	.byte	0x69, 0x6e, 0x64, 0x65, 0x78, 0x20, 0x6f, 0x75, 0x74, 0x20, 0x6f, 0x66, 0x20, 0x62, 0x6f, 0x75
        /*00c0*/ 	.byte	0x6e, 0x64, 0x73, 0x3a, 0x20, 0x30, 0x20, 0x3c, 0x3d, 0x20, 0x74, 0x6d, 0x70, 0x31, 0x33, 0x20
        /*00d0*/ 	.byte	0x3c, 0x20, 0x32, 0x38, 0x38, 0x32, 0x35, 0x36
.L_2:


//--------------------- .nv.shared.triton__0d1d2d3d45de --------------------------
	.section	.nv.shared.triton__0d1d2d3d45de,"aw",@nobits
	.align	16


//--------------------- SYMBOLS --------------------------

	.type		__assertfail,@function
